//
// Generated by NVIDIA NVVM Compiler
//
// Compiler Build ID: CL-36424714
// Cuda compilation tools, release 13.0, V13.0.88
// Based on NVVM 20.0.0
//

.version 9.0
.target sm_100
.address_size 64

	// .globl	_Z11check_redunjPjS_S_PfS_
.extern .func  (.param .b32 func_retval0) vprintf
(
	.param .b64 vprintf_param_0,
	.param .b64 vprintf_param_1
)
;
.global .align 1 .b8 $str[3] = {37, 117};

.visible .entry _Z11check_redunjPjS_S_PfS_(
	.param .u32 _Z11check_redunjPjS_S_PfS__param_0,
	.param .u64 .ptr .align 1 _Z11check_redunjPjS_S_PfS__param_1,
	.param .u64 .ptr .align 1 _Z11check_redunjPjS_S_PfS__param_2,
	.param .u64 .ptr .align 1 _Z11check_redunjPjS_S_PfS__param_3,
	.param .u64 .ptr .align 1 _Z11check_redunjPjS_S_PfS__param_4,
	.param .u64 .ptr .align 1 _Z11check_redunjPjS_S_PfS__param_5
)
{
	.local .align 8 .b8 	__local_depot0[8];
	.reg .b64 	%SP;
	.reg .b64 	%SPL;
	.reg .pred 	%p<21>;
	.reg .b32 	%r<77>;
	.reg .b32 	%f<11>;
	.reg .b64 	%rd<46>;

	mov.u64 	%SPL, __local_depot0;
	cvta.local.u64 	%SP, %SPL;
	ld.param.u32 	%r24, [_Z11check_redunjPjS_S_PfS__param_0];
	ld.param.u64 	%rd16, [_Z11check_redunjPjS_S_PfS__param_1];
	ld.param.u64 	%rd17, [_Z11check_redunjPjS_S_PfS__param_2];
	ld.param.u64 	%rd18, [_Z11check_redunjPjS_S_PfS__param_3];
	ld.param.u64 	%rd19, [_Z11check_redunjPjS_S_PfS__param_4];
	ld.param.u64 	%rd20, [_Z11check_redunjPjS_S_PfS__param_5];
	cvta.to.global.u64 	%rd1, %rd19;
	cvta.to.global.u64 	%rd2, %rd18;
	cvta.to.global.u64 	%rd3, %rd17;
	cvta.to.global.u64 	%rd4, %rd16;
	cvta.to.global.u64 	%rd5, %rd20;
	mov.u32 	%r1, %ctaid.x;
	mov.u32 	%r2, %tid.x;
	add.s32 	%r3, %r1, %r2;
	add.s32 	%r71, %r3, 1;
	setp.ge.u32 	%p1, %r71, %r24;
	@%p1 bra 	$L__BB0_27;
	mul.wide.u32 	%rd21, %r3, 4;
	add.s64 	%rd6, %rd4, %rd21;
	add.s64 	%rd7, %rd3, %rd21;
	add.s64 	%rd8, %rd2, %rd21;
	add.s64 	%rd9, %rd1, %rd21;
	not.b32 	%r25, %r2;
	add.s32 	%r26, %r24, %r25;
	sub.s32 	%r27, %r26, %r1;
	and.b32  	%r5, %r27, 3;
	setp.eq.s32 	%p2, %r5, 0;
	@%p2 bra 	$L__BB0_9;
	neg.s32 	%r69, %r5;
	mov.u32 	%r70, %r3;
$L__BB0_3:
	.pragma "nounroll";
	ld.param.u64 	%rd40, [_Z11check_redunjPjS_S_PfS__param_1];
	mul.wide.s32 	%rd10, %r71, 4;
	cvta.to.global.u64 	%rd22, %rd40;
	add.s64 	%rd11, %rd22, %rd10;
	ld.global.u32 	%r28, [%rd6];
	ld.global.u32 	%r29, [%rd11];
	setp.ne.s32 	%p3, %r28, %r29;
	@%p3 bra 	$L__BB0_7;
	ld.global.u32 	%r30, [%rd7];
	add.s64 	%rd23, %rd3, %rd10;
	ld.global.u32 	%r31, [%rd23];
	setp.ne.s32 	%p4, %r30, %r31;
	@%p4 bra 	$L__BB0_7;
	ld.global.u32 	%r32, [%rd8];
	add.s64 	%rd24, %rd2, %rd10;
	ld.global.u32 	%r33, [%rd24];
	setp.ne.s32 	%p5, %r32, %r33;
	@%p5 bra 	$L__BB0_7;
	ld.param.u64 	%rd44, [_Z11check_redunjPjS_S_PfS__param_4];
	mov.b32 	%r34, 10000;
	st.global.u32 	[%rd11], %r34;
	ld.global.f32 	%f1, [%rd9];
	cvta.to.global.u64 	%rd25, %rd44;
	add.s64 	%rd26, %rd25, %rd10;
	atom.global.add.f32 	%f2, [%rd26], %f1;
	atom.global.add.u32 	%r35, [%rd5], 1;
$L__BB0_7:
	add.s32 	%r71, %r71, 1;
	add.s32 	%r70, %r70, 1;
	add.s32 	%r69, %r69, 1;
	setp.ne.s32 	%p6, %r69, 0;
	@%p6 bra 	$L__BB0_3;
	add.s32 	%r71, %r70, 1;
$L__BB0_9:
	sub.s32 	%r36, %r24, %r3;
	add.s32 	%r37, %r36, -2;
	setp.lt.u32 	%p7, %r37, 3;
	@%p7 bra 	$L__BB0_27;
$L__BB0_10:
	ld.param.u64 	%rd45, [_Z11check_redunjPjS_S_PfS__param_4];
	ld.param.u64 	%rd43, [_Z11check_redunjPjS_S_PfS__param_3];
	ld.param.u64 	%rd42, [_Z11check_redunjPjS_S_PfS__param_2];
	ld.param.u64 	%rd41, [_Z11check_redunjPjS_S_PfS__param_1];
	mul.wide.s32 	%rd27, %r71, 4;
	cvta.to.global.u64 	%rd28, %rd41;
	add.s64 	%rd29, %rd28, %rd27;
	add.s64 	%rd12, %rd29, 8;
	cvta.to.global.u64 	%rd30, %rd42;
	add.s64 	%rd31, %rd30, %rd27;
	add.s64 	%rd13, %rd31, 8;
	cvta.to.global.u64 	%rd32, %rd43;
	add.s64 	%rd33, %rd32, %rd27;
	add.s64 	%rd14, %rd33, 8;
	cvta.to.global.u64 	%rd34, %rd45;
	add.s64 	%rd35, %rd34, %rd27;
	add.s64 	%rd15, %rd35, 8;
	ld.global.u32 	%r75, [%rd6];
	ld.global.u32 	%r38, [%rd29];
	setp.ne.s32 	%p8, %r75, %r38;
	@%p8 bra 	$L__BB0_14;
	ld.global.u32 	%r39, [%rd7];
	ld.global.u32 	%r40, [%rd13+-8];
	setp.ne.s32 	%p9, %r39, %r40;
	@%p9 bra 	$L__BB0_14;
	ld.global.u32 	%r41, [%rd8];
	ld.global.u32 	%r42, [%rd14+-8];
	setp.ne.s32 	%p10, %r41, %r42;
	@%p10 bra 	$L__BB0_14;
	mov.b32 	%r43, 10000;
	st.global.u32 	[%rd12+-8], %r43;
	ld.global.f32 	%f3, [%rd9];
	atom.global.add.f32 	%f4, [%rd15+-8], %f3;
	atom.global.add.u32 	%r44, [%rd5], 1;
	ld.global.u32 	%r75, [%rd6];
$L__BB0_14:
	ld.global.u32 	%r45, [%rd12+-4];
	setp.ne.s32 	%p11, %r75, %r45;
	@%p11 bra 	$L__BB0_18;
	ld.global.u32 	%r46, [%rd7];
	ld.global.u32 	%r47, [%rd13+-4];
	setp.ne.s32 	%p12, %r46, %r47;
	@%p12 bra 	$L__BB0_18;
	ld.global.u32 	%r48, [%rd8];
	ld.global.u32 	%r49, [%rd14+-4];
	setp.ne.s32 	%p13, %r48, %r49;
	@%p13 bra 	$L__BB0_18;
	mov.b32 	%r50, 10000;
	st.global.u32 	[%rd12+-4], %r50;
	ld.global.f32 	%f5, [%rd9];
	atom.global.add.f32 	%f6, [%rd15+-4], %f5;
	atom.global.add.u32 	%r51, [%rd5], 1;
	ld.global.u32 	%r75, [%rd6];
$L__BB0_18:
	ld.global.u32 	%r52, [%rd12];
	setp.ne.s32 	%p14, %r75, %r52;
	@%p14 bra 	$L__BB0_22;
	ld.global.u32 	%r53, [%rd7];
	ld.global.u32 	%r54, [%rd13];
	setp.ne.s32 	%p15, %r53, %r54;
	@%p15 bra 	$L__BB0_22;
	ld.global.u32 	%r55, [%rd8];
	ld.global.u32 	%r56, [%rd14];
	setp.ne.s32 	%p16, %r55, %r56;
	@%p16 bra 	$L__BB0_22;
	mov.b32 	%r57, 10000;
	st.global.u32 	[%rd12], %r57;
	ld.global.f32 	%f7, [%rd9];
	atom.global.add.f32 	%f8, [%rd15], %f7;
	atom.global.add.u32 	%r58, [%rd5], 1;
	ld.global.u32 	%r75, [%rd6];
$L__BB0_22:
	ld.global.u32 	%r59, [%rd12+4];
	setp.ne.s32 	%p17, %r75, %r59;
	@%p17 bra 	$L__BB0_26;
	ld.global.u32 	%r60, [%rd7];
	ld.global.u32 	%r61, [%rd13+4];
	setp.ne.s32 	%p18, %r60, %r61;
	@%p18 bra 	$L__BB0_26;
	ld.global.u32 	%r62, [%rd8];
	ld.global.u32 	%r63, [%rd14+4];
	setp.ne.s32 	%p19, %r62, %r63;
	@%p19 bra 	$L__BB0_26;
	mov.b32 	%r64, 10000;
	st.global.u32 	[%rd12+4], %r64;
	ld.global.f32 	%f9, [%rd9];
	atom.global.add.f32 	%f10, [%rd15+4], %f9;
	atom.global.add.u32 	%r65, [%rd5], 1;
$L__BB0_26:
	add.s32 	%r71, %r71, 4;
	setp.lt.u32 	%p20, %r71, %r24;
	@%p20 bra 	$L__BB0_10;
$L__BB0_27:
	add.u64 	%rd36, %SP, 0;
	add.u64 	%rd37, %SPL, 0;
	ld.global.u32 	%r66, [%rd5];
	st.local.u32 	[%rd37], %r66;
	mov.u64 	%rd38, $str;
	cvta.global.u64 	%rd39, %rd38;
	{ // callseq 0, 0
	.param .b64 param0;
	st.param.b64 	[param0], %rd39;
	.param .b64 param1;
	st.param.b64 	[param1], %rd36;
	.param .b32 retval0;
	call.uni (retval0), 
	vprintf, 
	(
	param0, 
	param1
	);
	ld.param.b32 	%r67, [retval0];
	} // callseq 0
	ret;

}


// ===== COMPILED SASS (sm_100) =====

	.target	sm_100

	.elftype	@"ET_EXEC"


//--------------------- .note.nv.tkinfo           --------------------------
	.section	.note.nv.tkinfo,"",@"SHT_NOTE"
	.sectionflags	@"SHF_NOTE_NV_TKINFO"
	.tkinfo
        /*0018*/ 	.word	0x00000002
        /*0030*/ 	.string	""
        /*0030*/ 	.string	"ptxas"
        /*0030*/ 	.string	"Cuda compilation tools, release 13.0, V13.0.88"
        /*0030*/ 	.string	"Build cuda_13.0.r13.0/compiler.36424714_0"
        /*0030*/ 	.string	"-arch sm_100 -m 64 "



//--------------------- .note.nv.cuinfo           --------------------------
	.section	.note.nv.cuinfo,"",@"SHT_NOTE"
	.sectionflags	@"SHF_NOTE_NV_CUINFO"
        /*0018*/ 	.short	0x0002
        /*001a*/ 	.short	0x0064
        /*001c*/ 	.short	0x0082
	.zero		2


//--------------------- .nv.info                  --------------------------
	.section	.nv.info,"",@"SHT_CUDA_INFO"
	.align	4


	//----- nvinfo : EIATTR_REGCOUNT
	.align		4
        /*0000*/ 	.byte	0x04, 0x2f
        /*0002*/ 	.short	(.L_2 - .L_1)
	.align		4
.L_1:
        /*0004*/ 	.word	index@(_Z11check_redunjPjS_S_PfS_)
        /*0008*/ 	.word	0x00000020


	//----- nvinfo : EIATTR_FRAME_SIZE
	.align		4
.L_2:
        /*000c*/ 	.byte	0x04, 0x11
        /*000e*/ 	.short	(.L_4 - .L_3)
	.align		4
.L_3:
        /*0010*/ 	.word	index@(_Z11check_redunjPjS_S_PfS_)
        /*0014*/ 	.word	0x00000008


	//----- nvinfo : EIATTR_MIN_STACK_SIZE
	.align		4
.L_4:
        /*0018*/ 	.byte	0x04, 0x12
        /*001a*/ 	.short	(.L_6 - .L_5)
	.align		4
.L_5:
        /*001c*/ 	.word	index@(_Z11check_redunjPjS_S_PfS_)
        /*0020*/ 	.word	0x00000008
.L_6:


//--------------------- .nv.compat                --------------------------
	.section	.nv.compat,"",@"SHT_CUDA_COMPAT_INFO"
	.align	4
        /*0000*/ 	.byte	0x02, 0x09, 0x00, 0x00, 0x02, 0x02, 0x01, 0x00, 0x02, 0x05, 0x05, 0x00, 0x03, 0x07, 0x01, 0x01
        /*0010*/ 	.byte	0x02, 0x03, 0x00, 0x00, 0x02, 0x06, 0x01, 0x00, 0x04, 0x0b, 0x08, 0x00, 0x09, 0x00, 0x00, 0x00
        /*0020*/ 	.byte	0x00, 0x00, 0x00, 0x00


//--------------------- .nv.info._Z11check_redunjPjS_S_PfS_ --------------------------
	.section	.nv.info._Z11check_redunjPjS_S_PfS_,"",@"SHT_CUDA_INFO"
	.sectionflags	@""
	.align	4


	//----- nvinfo : EIATTR_CUDA_API_VERSION
	.align		4
        /*0000*/ 	.byte	0x04, 0x37
        /*0002*/ 	.short	(.L_8 - .L_7)
.L_7:
        /*0004*/ 	.word	0x00000082


	//----- nvinfo : EIATTR_KPARAM_INFO
	.align		4
.L_8:
        /*0008*/ 	.byte	0x04, 0x17
        /*000a*/ 	.short	(.L_10 - .L_9)
.L_9:
        /*000c*/ 	.word	0x00000000
        /*0010*/ 	.short	0x0005
        /*0012*/ 	.short	0x0028
        /*0014*/ 	.byte	0x00, 0xf5, 0x21, 0x00


	//----- nvinfo : EIATTR_KPARAM_INFO
	.align		4
.L_10:
        /*0018*/ 	.byte	0x04, 0x17
        /*001a*/ 	.short	(.L_12 - .L_11)
.L_11:
        /*001c*/ 	.word	0x00000000
        /*0020*/ 	.short	0x0004
        /*0022*/ 	.short	0x0020
        /*0024*/ 	.byte	0x00, 0xf5, 0x21, 0x00


	//----- nvinfo : EIATTR_KPARAM_INFO
	.align		4
.L_12:
        /*0028*/ 	.byte	0x04, 0x17
        /*002a*/ 	.short	(.L_14 - .L_13)
.L_13:
        /*002c*/ 	.word	0x00000000
        /*0030*/ 	.short	0x0003
        /*0032*/ 	.short	0x0018
        /*0034*/ 	.byte	0x00, 0xf5, 0x21, 0x00


	//----- nvinfo : EIATTR_KPARAM_INFO
	.align		4
.L_14:
        /*0038*/ 	.byte	0x04, 0x17
        /*003a*/ 	.short	(.L_16 - .L_15)
.L_15:
        /*003c*/ 	.word	0x00000000
        /*0040*/ 	.short	0x0002
        /*0042*/ 	.short	0x0010
        /*0044*/ 	.byte	0x00, 0xf5, 0x21, 0x00


	//----- nvinfo : EIATTR_KPARAM_INFO
	.align		4
.L_16:
        /*0048*/ 	.byte	0x04, 0x17
        /*004a*/ 	.short	(.L_18 - .L_17)
.L_17:
        /*004c*/ 	.word	0x00000000
        /*0050*/ 	.short	0x0001
        /*0052*/ 	.short	0x0008
        /*0054*/ 	.byte	0x00, 0xf5, 0x21, 0x00


	//----- nvinfo : EIATTR_KPARAM_INFO
	.align		4
.L_18:
        /*0058*/ 	.byte	0x04, 0x17
        /*005a*/ 	.short	(.L_20 - .L_19)
.L_19:
        /*005c*/ 	.word	0x00000000
        /*0060*/ 	.short	0x0000
        /*0062*/ 	.short	0x0000
        /*0064*/ 	.byte	0x00, 0xf0, 0x11, 0x00


	//----- nvinfo : EIATTR_SPARSE_MMA_MASK
	.align		4
.L_20:
        /*0068*/ 	.byte	0x03, 0x50
        /*006a*/ 	.short	0x0000


	//----- nvinfo : EIATTR_MAXREG_COUNT
	.align		4
        /*006c*/ 	.byte	0x03, 0x1b
        /*006e*/ 	.short	0x00ff


	//----- nvinfo : EIATTR_EXTERNS
	.align		4
        /*0070*/ 	.byte	0x04, 0x0f
        /*0072*/ 	.short	(.L_22 - .L_21)


	//   ....[0]....
	.align		4
.L_21:
        /*0074*/ 	.word	index@(vprintf)


	//----- nvinfo : EIATTR_MERCURY_ISA_VERSION
	.align		4
.L_22:
        /*0078*/ 	.byte	0x03, 0x5f
        /*007a*/ 	.short	0x0101


	//----- nvinfo : EIATTR_INT_WARP_WIDE_INSTR_OFFSETS
	.align		4
        /*007c*/ 	.byte	0x04, 0x31
        /*007e*/ 	.short	(.L_24 - .L_23)


	//   ....[0]....
.L_23:
        /*0080*/ 	.word	0x000003d0


	//   ....[1]....
        /*0084*/ 	.word	0x000006a0


	//   ....[2]....
        /*0088*/ 	.word	0x00000830


	//   ....[3]....
        /*008c*/ 	.word	0x000009c0


	//   ....[4]....
        /*0090*/ 	.word	0x00000b50


	//----- nvinfo : EIATTR_VRC_CTA_INIT_COUNT
	.align		4
.L_24:
        /*0094*/ 	.byte	0x02, 0x4a
	.zero		1
	.zero		1


	//----- nvinfo : EIATTR_SYSCALL_OFFSETS
	.align		4
        /*0098*/ 	.byte	0x04, 0x46
        /*009a*/ 	.short	(.L_26 - .L_25)


	//   ....[0]....
.L_25:
        /*009c*/ 	.word	0x00000c80


	//----- nvinfo : EIATTR_EXIT_INSTR_OFFSETS
	.align		4
.L_26:
        /*00a0*/ 	.byte	0x04, 0x1c
        /*00a2*/ 	.short	(.L_28 - .L_27)


	//   ....[0]....
.L_27:
        /*00a4*/ 	.word	0x00000c90


	//----- nvinfo : EIATTR_CRS_STACK_SIZE
	.align		4
.L_28:
        /*00a8*/ 	.byte	0x04, 0x1e
        /*00aa*/ 	.short	(.L_30 - .L_29)
.L_29:
        /*00ac*/ 	.word	0x00000000


	//----- nvinfo : EIATTR_CBANK_PARAM_SIZE
	.align		4
.L_30:
        /*00b0*/ 	.byte	0x03, 0x19
        /*00b2*/ 	.short	0x0030


	//----- nvinfo : EIATTR_PARAM_CBANK
	.align		4
        /*00b4*/ 	.byte	0x04, 0x0a
        /*00b6*/ 	.short	(.L_32 - .L_31)
	.align		4
.L_31:
        /*00b8*/ 	.word	index@(.nv.constant0._Z11check_redunjPjS_S_PfS_)
        /*00bc*/ 	.short	0x0380
        /*00be*/ 	.short	0x0030


	//----- nvinfo : EIATTR_SW_WAR
	.align		4
.L_32:
        /*00c0*/ 	.byte	0x04, 0x36
        /*00c2*/ 	.short	(.L_34 - .L_33)
.L_33:
        /*00c4*/ 	.word	0x00000008
.L_34:


//--------------------- .nv.callgraph             --------------------------
	.section	.nv.callgraph,"",@"SHT_CUDA_CALLGRAPH"
	.align	4
	.sectionentsize	8
	.align		4
        /*0000*/ 	.word	0x00000000
	.align		4
        /*0004*/ 	.word	0xffffffff
	.align		4
        /*0008*/ 	.word	index@(_Z11check_redunjPjS_S_PfS_)
	.align		4
        /*000c*/ 	.word	index@(vprintf)
	.align		4
        /*0010*/ 	.word	0x00000000
	.align		4
        /*0014*/ 	.word	0xfffffffe
	.align		4
        /*0018*/ 	.word	0x00000000
	.align		4
        /*001c*/ 	.word	0xfffffffd
	.align		4
        /*0020*/ 	.word	0x00000000
	.align		4
        /*0024*/ 	.word	0xfffffffc


//--------------------- .nv.constant4             --------------------------
	.section	.nv.constant4,"a",@progbits
	.align	8
	.align		8
.nv.constant4:
        /*0000*/ 	.dword	vprintf
	.align		8
        /*0008*/ 	.dword	$str


//--------------------- .text._Z11check_redunjPjS_S_PfS_ --------------------------
	.section	.text._Z11check_redunjPjS_S_PfS_,"ax",@progbits
	.align	128
        .global         _Z11check_redunjPjS_S_PfS_
        .type           _Z11check_redunjPjS_S_PfS_,@function
        .size           _Z11check_redunjPjS_S_PfS_,(.L_x_19 - _Z11check_redunjPjS_S_PfS_)
        .other          _Z11check_redunjPjS_S_PfS_,@"STO_CUDA_ENTRY STV_DEFAULT"
_Z11check_redunjPjS_S_PfS_:
.text._Z11check_redunjPjS_S_PfS_:
[----:B------:R-:W0:Y:S01]  /*0000*/  LDC R1, c[0x0][0x37c] ;  /* 0x0000df00ff017b82 */ /* 0x000e220000000800 */
[----:B------:R-:W1:Y:S07]  /*0010*/  S2R R3, SR_TID.X ;  /* 0x0000000000037919 */ /* 0x000e6e0000002100 */
[----:B------:R-:W1:Y:S01]  /*0020*/  S2UR UR38, SR_CTAID.X ;  /* 0x00000000002679c3 */ /* 0x000e620000002500 */
[----:B------:R-:W2:Y:S01]  /*0030*/  LDCU UR4, c[0x0][0x2f8] ;  /* 0x00005f00ff0477ac */ /* 0x000ea20008000800 */
[----:B0-----:R-:W-:Y:S01]  /*0040*/  VIADD R1, R1, 0xfffffff8 ;  /* 0xfffffff801017836 */ /* 0x001fe20000000000 */
[----:B------:R-:W-:Y:S01]  /*0050*/  BSSY B0, `(.L_x_0) ;  /* 0x00000b9000007945 */ /* 0x000fe20003800000 */
[----:B------:R-:W0:Y:S04]  /*0060*/  LDCU UR5, c[0x0][0x2fc] ;  /* 0x00005f80ff0577ac */ /* 0x000e280008000800 */
[----:B------:R-:W3:Y:S01]  /*0070*/  LDC R14, c[0x0][0x380] ;  /* 0x0000e000ff0e7b82 */ /* 0x000ee20000000800 */
[----:B------:R-:W4:Y:S01]  /*0080*/  LDCU.64 UR36, c[0x0][0x358] ;  /* 0x00006b00ff2477ac */ /* 0x000f220008000a00 */
[----:B------:R-:W3:Y:S01]  /*0090*/  LDCU UR39, c[0x0][0x380] ;  /* 0x00007000ff2777ac */ /* 0x000ee20008000800 */
[----:B--2---:R-:W-:-:S05]  /*00a0*/  IADD3 R6, P1, PT, R1, UR4, RZ ;  /* 0x0000000401067c10 */ /* 0x004fca000ff3e0ff */
[----:B0-----:R-:W-:Y:S02]  /*00b0*/  IMAD.X R7, RZ, RZ, UR5, P1 ;  /* 0x00000005ff077e24 */ /* 0x001fe400088e06ff */
[----:B-1----:R-:W-:-:S04]  /*00c0*/  VIADD R0, R3, UR38 ;  /* 0x0000002603007c36 */ /* 0x002fc80008000000 */
[----:B------:R-:W-:-:S05]  /*00d0*/  VIADD R2, R0, 0x1 ;  /* 0x0000000100027836 */ /* 0x000fca0000000000 */
[----:B---3--:R-:W-:-:S13]  /*00e0*/  ISETP.GE.U32.AND P0, PT, R2, R14, PT ;  /* 0x0000000e0200720c */ /* 0x008fda0003f06070 */
[----:B----4-:R-:W-:Y:S05]  /*00f0*/  @P0 BRA `(.L_x_1) ;  /* 0x0000000800b80947 */ /* 0x010fea0003800000 */
[----:B------:R-:W0:Y:S01]  /*0100*/  LDC.64 R4, c[0x0][0x388] ;  /* 0x0000e200ff047b82 */ /* 0x000e220000000a00 */
[----:B------:R-:W-:Y:S01]  /*0110*/  LOP3.LUT R3, RZ, R3, RZ, 0x33, !PT ;  /* 0x00000003ff037212 */ /* 0x000fe200078e33ff */
[----:B------:R-:W-:Y:S03]  /*0120*/  BSSY B1, `(.L_x_2) ;  /* 0x0000037000017945 */ /* 0x000fe60003800000 */
[----:B------:R-:W-:-:S03]  /*0130*/  IADD3 R3, PT, PT, R14, -UR38, R3 ;  /* 0x800000260e037c10 */ /* 0x000fc6000fffe003 */
[----:B------:R-:W1:Y:S01]  /*0140*/  LDC.64 R8, c[0x0][0x390] ;  /* 0x0000e400ff087b82 */ /* 0x000e620000000a00 */
[----:B------:R-:W-:-:S07]  /*0150*/  LOP3.LUT P0, R3, R3, 0x3, RZ, 0xc0, !PT ;  /* 0x0000000303037812 */ /* 0x000fce000780c0ff */
[----:B------:R-:W2:Y:S08]  /*0160*/  LDC.64 R10, c[0x0][0x398] ;  /* 0x0000e600ff0a7b82 */ /* 0x000eb00000000a00 */
[----:B------:R-:W3:Y:S01]  /*0170*/  LDC.64 R12, c[0x0][0x3a0] ;  /* 0x0000e800ff0c7b82 */ /* 0x000ee20000000a00 */
[----:B0-----:R-:W-:-:S04]  /*0180*/  IMAD.WIDE.U32 R4, R0, 0x4, R4 ;  /* 0x0000000400047825 */ /* 0x001fc800078e0004 */
[----:B-1----:R-:W-:-:S04]  /*0190*/  IMAD.WIDE.U32 R8, R0, 0x4, R8 ;  /* 0x0000000400087825 */ /* 0x002fc800078e0008 */
[----:B--2---:R-:W-:-:S04]  /*01a0*/  IMAD.WIDE.U32 R10, R0, 0x4, R10 ;  /* 0x00000004000a7825 */ /* 0x004fc800078e000a */
[----:B---3--:R-:W-:Y:S01]  /*01b0*/  IMAD.WIDE.U32 R12, R0, 0x4, R12 ;  /* 0x00000004000c7825 */ /* 0x008fe200078e000c */
[----:B------:R-:W-:Y:S06]  /*01c0*/  @!P0 BRA `(.L_x_3) ;  /* 0x0000000000b08947 */ /* 0x000fec0003800000 */
[----:B------:R-:W0:Y:S01]  /*01d0*/  LDC.64 R14, c[0x0][0x388] ;  /* 0x0000e200ff0e7b82 */ /* 0x000e220000000a00 */
[----:B------:R-:W-:Y:S01]  /*01e0*/  BSSY B2, `(.L_x_4) ;  /* 0x0000029000027945 */ /* 0x000fe20003800000 */
[----:B------:R-:W-:Y:S02]  /*01f0*/  IMAD.MOV R3, RZ, RZ, -R3 ;  /* 0x000000ffff037224 */ /* 0x000fe400078e0a03 */
[----:B------:R-:W-:-:S04]  /*0200*/  IMAD.MOV.U32 R26, RZ, RZ, R0 ;  /* 0x000000ffff1a7224 */ /* 0x000fc800078e0000 */
[----:B------:R-:W1:Y:S08]  /*0210*/  LDC.64 R16, c[0x0][0x3a0] ;  /* 0x0000e800ff107b82 */ /* 0x000e700000000a00 */
[----:B------:R-:W2:Y:S08]  /*0220*/  LDC.64 R18, c[0x0][0x390] ;  /* 0x0000e400ff127b82 */ /* 0x000eb00000000a00 */
[----:B------:R-:W3:Y:S02]  /*0230*/  LDC.64 R20, c[0x0][0x398] ;  /* 0x0000e600ff147b82 */ /* 0x000ee40000000a00 */
.L_x_7:
[----:B0-----:R-:W-:Y:S01]  /*0240*/  IMAD.WIDE R22, R2, 0x4, R14 ;  /* 0x0000000402167825 */ /* 0x001fe200078e020e */
[----:B------:R-:W4:Y:S04]  /*0250*/  LDG.E R24, desc[UR36][R4.64] ;  /* 0x0000002404187981 */ /* 0x000f28000c1e1900 */
[----:B------:R-:W4:Y:S01]  /*0260*/  LDG.E R25, desc[UR36][R22.64] ;  /* 0x0000002416197981 */ /* 0x000f22000c1e1900 */
[----:B------:R-:W-:Y:S01]  /*0270*/  VIADD R3, R3, 0x1 ;  /* 0x0000000103037836 */ /* 0x000fe20000000000 */
[----:B------:R-:W-:Y:S05]  /*0280*/  YIELD ;  /* 0x0000000000007946 */ /* 0x000fea0003800000 */
[----:B------:R-:W-:Y:S01]  /*0290*/  BSSY.RECONVERGENT B3, `(.L_x_5) ;  /* 0x000001a000037945 */ /* 0x000fe20003800200 */
[----:B------:R-:W-:-:S02]  /*02a0*/  ISETP.NE.AND P0, PT, R3, RZ, PT ;  /* 0x000000ff0300720c */ /* 0x000fc40003f05270 */
[----:B----4-:R-:W-:-:S13]  /*02b0*/  ISETP.NE.AND P1, PT, R24, R25, PT ;  /* 0x000000191800720c */ /* 0x010fda0003f25270 */
[----:B------:R-:W-:Y:S05]  /*02c0*/  @P1 BRA `(.L_x_6) ;  /* 0x0000000000581947 */ /* 0x000fea0003800000 */
[----:B--2---:R-:W-:Y:S01]  /*02d0*/  IMAD.WIDE R24, R2, 0x4, R18 ;  /* 0x0000000402187825 */ /* 0x004fe200078e0212 */
[----:B------:R-:W2:Y:S05]  /*02e0*/  LDG.E R27, desc[UR36][R8.64] ;  /* 0x00000024081b7981 */ /* 0x000eaa000c1e1900 */
[----:B------:R-:W2:Y:S02]  /*02f0*/  LDG.E R24, desc[UR36][R24.64] ;  /* 0x0000002418187981 */ /* 0x000ea4000c1e1900 */
[----:B--2---:R-:W-:-:S13]  /*0300*/  ISETP.NE.AND P1, PT, R27, R24, PT ;  /* 0x000000181b00720c */ /* 0x004fda0003f25270 */
[----:B------:R-:W-:Y:S05]  /*0310*/  @P1 BRA `(.L_x_6) ;  /* 0x0000000000441947 */ /* 0x000fea0003800000 */
[----:B---3--:R-:W-:Y:S01]  /*0320*/  IMAD.WIDE R24, R2, 0x4, R20 ;  /* 0x0000000402187825 */ /* 0x008fe200078e0214 */
[----:B------:R-:W2:Y:S05]  /*0330*/  LDG.E R27, desc[UR36][R10.64] ;  /* 0x000000240a1b7981 */ /* 0x000eaa000c1e1900 */
[----:B------:R-:W2:Y:S02]  /*0340*/  LDG.E R24, desc[UR36][R24.64] ;  /* 0x0000002418187981 */ /* 0x000ea4000c1e1900 */
[----:B--2---:R-:W-:-:S13]  /*0350*/  ISETP.NE.AND P1, PT, R27, R24, PT ;  /* 0x000000181b00720c */ /* 0x004fda0003f25270 */
[----:B------:R-:W-:Y:S05]  /*0360*/  @P1 BRA `(.L_x_6) ;  /* 0x0000000000301947 */ /* 0x000fea0003800000 */
[----:B------:R-:W-:-:S05]  /*0370*/  IMAD.MOV.U32 R25, RZ, RZ, 0x2710 ;  /* 0x00002710ff197424 */ /* 0x000fca00078e00ff */
[----:B------:R0:W-:Y:S04]  /*0380*/  STG.E desc[UR36][R22.64], R25 ;  /* 0x0000001916007986 */ /* 0x0001e8000c101924 */
[----:B------:R-:W2:Y:S01]  /*0390*/  LDG.E R27, desc[UR36][R12.64] ;  /* 0x000000240c1b7981 */ /* 0x000ea2000c1e1900 */
[----:B-1----:R-:W-:Y:S01]  /*03a0*/  IMAD.WIDE R28, R2, 0x4, R16 ;  /* 0x00000004021c7825 */ /* 0x002fe200078e0210 */
[----:B0-----:R-:W0:Y:S01]  /*03b0*/  S2R R22, SR_LANEID ;  /* 0x0000000000167919 */ /* 0x001e220000000000 */
[----:B------:R-:W1:Y:S01]  /*03c0*/  LDC.64 R24, c[0x0][0x3a8] ;  /* 0x0000ea00ff187b82 */ /* 0x000e620000000a00 */
[----:B------:R-:W-:Y:S02]  /*03d0*/  VOTEU.ANY UR4, UPT, PT ;  /* 0x0000000000047886 */ /* 0x000fe400038e0100 */
[----:B------:R-:W-:-:S02]  /*03e0*/  UFLO.U32 UR5, UR4 ;  /* 0x00000004000572bd */ /* 0x000fc400080e0000 */
[----:B------:R-:W1:Y:S04]  /*03f0*/  POPC R23, UR4 ;  /* 0x0000000400177d09 */ /* 0x000e680008000000 */
[----:B0-----:R-:W-:Y:S01]  /*0400*/  ISETP.EQ.U32.AND P1, PT, R22, UR5, PT ;  /* 0x0000000516007c0c */ /* 0x001fe2000bf22070 */
[----:B--2---:R0:W-:-:S12]  /*0410*/  REDG.E.ADD.F32.FTZ.RN.STRONG.GPU desc[UR36][R28.64], R27 ;  /* 0x0000001b1c0079a6 */ /* 0x0041d8000c12f324 */
[----:B-1----:R0:W-:Y:S02]  /*0420*/  @P1 REDG.E.ADD.STRONG.GPU desc[UR36][R24.64], R23 ;  /* 0x000000171800198e */ /* 0x0021e4000c12e124 */
.L_x_6:
[----:B------:R-:W-:Y:S05]  /*0430*/  BSYNC.RECONVERGENT B3 ;  /* 0x0000000000037941 */ /* 0x000fea0003800200 */
.L_x_5:
[----:B------:R-:W-:Y:S02]  /*0440*/  VIADD R2, R2, 0x1 ;  /* 0x0000000102027836 */ /* 0x000fe40000000000 */
[----:B------:R-:W-:Y:S01]  /*0450*/  VIADD R26, R26, 0x1 ;  /* 0x000000011a1a7836 */ /* 0x000fe20000000000 */
[----:B------:R-:W-:Y:S06]  /*0460*/  @P0 BRA `(.L_x_7) ;  /* 0xfffffffc00740947 */ /* 0x000fec000383ffff */
[----:B------:R-:W-:Y:S05]  /*0470*/  BSYNC B2 ;  /* 0x0000000000027941 */ /* 0x000fea0003800000 */
.L_x_4:
[----:B------:R-:W-:-:S07]  /*0480*/  VIADD R2, R26, 0x1 ;  /* 0x000000011a027836 */ /* 0x000fce0000000000 */
.L_x_3:
[----:B------:R-:W-:Y:S05]  /*0490*/  BSYNC B1 ;  /* 0x0000000000017941 */ /* 0x000fea0003800000 */
.L_x_2:
[----:B------:R-:W4:Y:S08]  /*04a0*/  LDC R3, c[0x0][0x380] ;  /* 0x0000e000ff037b82 */ /* 0x000f300000000800 */
[----:B------:R-:W0:Y:S08]  /*04b0*/  LDC.64 R14, c[0x0][0x388] ;  /* 0x0000e200ff0e7b82 */ /* 0x000e300000000a00 */
[----:B-1----:R-:W1:Y:S01]  /*04c0*/  LDC.64 R16, c[0x0][0x3a0] ;  /* 0x0000e800ff107b82 */ /* 0x002e620000000a00 */
[----:B----4-:R-:W-:-:S04]  /*04d0*/  IADD3 R0, PT, PT, -R0, -0x2, R3 ;  /* 0xfffffffe00007810 */ /* 0x010fc80007ffe103 */
[----:B------:R-:W-:-:S13]  /*04e0*/  ISETP.GE.U32.AND P0, PT, R0, 0x3, PT ;  /* 0x000000030000780c */ /* 0x000fda0003f06070 */
[----:B01----:R-:W-:Y:S05]  /*04f0*/  @!P0 BRA `(.L_x_1) ;  /* 0x0000000400b88947 */ /* 0x003fea0003800000 */
.L_x_16:
[C---:B0-2---:R-:W-:Y:S01]  /*0500*/  IMAD.WIDE R18, R2.reuse, 0x4, R14 ;  /* 0x0000000402127825 */ /* 0x045fe200078e020e */
[----:B------:R-:W2:Y:S01]  /*0510*/  LDG.E R0, desc[UR36][R4.64] ;  /* 0x0000002404007981 */ /* 0x000ea2000c1e1900 */
[----:B---3--:R-:W0:Y:S03]  /*0520*/  LDC.64 R20, c[0x0][0x390] ;  /* 0x0000e400ff147b82 */ /* 0x008e260000000a00 */
[----:B------:R-:W2:Y:S01]  /*0530*/  LDG.E R3, desc[UR36][R18.64] ;  /* 0x0000002412037981 */ /* 0x000ea2000c1e1900 */
[C---:B------:R-:W-:Y:S01]  /*0540*/  IMAD.WIDE R22, R2.reuse, 0x4, R16 ;  /* 0x0000000402167825 */ /* 0x040fe200078e0210 */
[----:B------:R-:W-:Y:S05]  /*0550*/  YIELD ;  /* 0x0000000000007946 */ /* 0x000fea0003800000 */
[----:B------:R-:W1:Y:S01]  /*0560*/  LDC.64 R24, c[0x0][0x398] ;  /* 0x0000e600ff187b82 */ /* 0x000e620000000a00 */
[----:B------:R-:W-:Y:S01]  /*0570*/  BSSY.RECONVERGENT B1, `(.L_x_8) ;  /* 0x000001b000017945 */ /* 0x000fe20003800200 */
[----:B0-----:R-:W-:-:S04]  /*0580*/  IMAD.WIDE R20, R2, 0x4, R20 ;  /* 0x0000000402147825 */ /* 0x001fc800078e0214 */
[----:B-1----:R-:W-:-:S04]  /*0590*/  IMAD.WIDE R24, R2, 0x4, R24 ;  /* 0x0000000402187825 */ /* 0x002fc800078e0218 */
[----:B------:R-:W-:-:S05]  /*05a0*/  VIADD R2, R2, 0x4 ;  /* 0x0000000402027836 */ /* 0x000fca0000000000 */
[----:B------:R-:W-:Y:S02]  /*05b0*/  ISETP.GE.U32.AND P0, PT, R2, UR39, PT ;  /* 0x0000002702007c0c */ /* 0x000fe4000bf06070 */
[----:B--2---:R-:W-:-:S13]  /*05c0*/  ISETP.NE.AND P1, PT, R0, R3, PT ;  /* 0x000000030000720c */ /* 0x004fda0003f25270 */
[----:B------:R-:W-:Y:S05]  /*05d0*/  @P1 BRA `(.L_x_9) ;  /* 0x0000000000501947 */ /* 0x000fea0003800000 */
[----:B------:R-:W2:Y:S04]  /*05e0*/  LDG.E R3, desc[UR36][R8.64] ;  /* 0x0000002408037981 */ /* 0x000ea8000c1e1900 */
[----:B------:R-:W2:Y:S02]  /*05f0*/  LDG.E R26, desc[UR36][R20.64] ;  /* 0x00000024141a7981 */ /* 0x000ea4000c1e1900 */
[----:B--2---:R-:W-:-:S13]  /*0600*/  ISETP.NE.AND P1, PT, R3, R26, PT ;  /* 0x0000001a0300720c */ /* 0x004fda0003f25270 */
[----:B------:R-:W-:Y:S05]  /*0610*/  @P1 BRA `(.L_x_9) ;  /* 0x0000000000401947 */ /* 0x000fea0003800000 */
[----:B------:R-:W2:Y:S04]  /*0620*/  LDG.E R3, desc[UR36][R10.64] ;  /* 0x000000240a037981 */ /* 0x000ea8000c1e1900 */
[----:B------:R-:W2:Y:S02]  /*0630*/  LDG.E R26, desc[UR36][R24.64] ;  /* 0x00000024181a7981 */ /* 0x000ea4000c1e1900 */
[----:B--2---:R-:W-:-:S13]  /*0640*/  ISETP.NE.AND P1, PT, R3, R26, PT ;  /* 0x0000001a0300720c */ /* 0x004fda0003f25270 */
[----:B------:R-:W-:Y:S05]  /*0650*/  @P1 BRA `(.L_x_9) ;  /* 0x0000000000301947 */ /* 0x000fea0003800000 */
[----:B------:R-:W-:-:S05]  /*0660*/  IMAD.MOV.U32 R28, RZ, RZ, 0x2710 ;  /* 0x00002710ff1c7424 */ /* 0x000fca00078e00ff */
[----:B------:R0:W-:Y:S04]  /*0670*/  STG.E desc[UR36][R18.64], R28 ;  /* 0x0000001c12007986 */ /* 0x0001e8000c101924 */
[----:B------:R-:W2:Y:S01]  /*0680*/  LDG.E R3, desc[UR36][R12.64] ;  /* 0x000000240c037981 */ /* 0x000ea2000c1e1900 */
[----:B------:R-:W1:Y:S01]  /*0690*/  LDC.64 R26, c[0x0][0x3a8] ;  /* 0x0000ea00ff1a7b82 */ /* 0x000e620000000a00 */
[----:B------:R-:W-:Y:S01]  /*06a0*/  VOTEU.ANY UR4, UPT, PT ;  /* 0x0000000000047886 */ /* 0x000fe200038e0100 */
[----:B------:R-:W3:Y:S01]  /*06b0*/  S2R R0, SR_LANEID ;  /* 0x0000000000007919 */ /* 0x000ee20000000000 */
[----:B------:R-:W-:Y:S02]  /*06c0*/  UFLO.U32 UR5, UR4 ;  /* 0x00000004000572bd */ /* 0x000fe400080e0000 */
[----:B------:R-:W1:Y:S04]  /*06d0*/  POPC R29, UR4 ;  /* 0x00000004001d7d09 */ /* 0x000e680008000000 */
[----:B---3--:R-:W-:Y:S01]  /*06e0*/  ISETP.EQ.U32.AND P1, PT, R0, UR5, PT ;  /* 0x0000000500007c0c */ /* 0x008fe2000bf22070 */
[----:B--2---:R0:W-:-:S12]  /*06f0*/  REDG.E.ADD.F32.FTZ.RN.STRONG.GPU desc[UR36][R22.64], R3 ;  /* 0x00000003160079a6 */ /* 0x0041d8000c12f324 */
[----:B-1----:R0:W-:Y:S04]  /*0700*/  @P1 REDG.E.ADD.STRONG.GPU desc[UR36][R26.64], R29 ;  /* 0x0000001d1a00198e */ /* 0x0021e8000c12e124 */
[----:B------:R0:W5:Y:S02]  /*0710*/  LDG.E R0, desc[UR36][R4.64] ;  /* 0x0000002404007981 */ /* 0x000164000c1e1900 */
.L_x_9:
[----:B------:R-:W-:Y:S05]  /*0720*/  BSYNC.RECONVERGENT B1 ;  /* 0x0000000000017941 */ /* 0x000fea0003800200 */
.L_x_8:
[----:B0-----:R-:W2:Y:S01]  /*0730*/  LDG.E R3, desc[UR36][R18.64+0x4] ;  /* 0x0000042412037981 */ /* 0x001ea2000c1e1900 */
[----:B------:R-:W-:Y:S01]  /*0740*/  BSSY.RECONVERGENT B1, `(.L_x_10) ;  /* 0x0000017000017945 */ /* 0x000fe20003800200 */
[----:B--2--5:R-:W-:-:S13]  /*0750*/  ISETP.NE.AND P1, PT, R0, R3, PT ;  /* 0x000000030000720c */ /* 0x024fda0003f25270 */
        /* <DEDUP_REMOVED lines=21> */
.L_x_11:
[----:B------:R-:W-:Y:S05]  /*08b0*/  BSYNC.RECONVERGENT B1 ;  /* 0x0000000000017941 */ /* 0x000fea0003800200 */
.L_x_10:
        /* <DEDUP_REMOVED lines=24> */
.L_x_13:
[----:B------:R-:W-:Y:S05]  /*0a40*/  BSYNC.RECONVERGENT B1 ;  /* 0x0000000000017941 */ /* 0x000fea0003800200 */
.L_x_12:
        /* <DEDUP_REMOVED lines=22> */
[----:B-1----:R0:W-:Y:S02]  /*0bb0*/  @P1 REDG.E.ADD.STRONG.GPU desc[UR36][R20.64], R25 ;  /* 0x000000191400198e */ /* 0x0021e4000c12e124 */
.L_x_15:
[----:B------:R-:W-:Y:S05]  /*0bc0*/  BSYNC.RECONVERGENT B1 ;  /* 0x0000000000017941 */ /* 0x000fea0003800200 */
.L_x_14:
[----:B------:R-:W-:Y:S05]  /*0bd0*/  @!P0 BRA `(.L_x_16) ;  /* 0xfffffff800488947 */ /* 0x000fea000383ffff */
.L_x_1:
[----:B------:R-:W-:Y:S05]  /*0be0*/  BSYNC B0 ;  /* 0x0000000000007941 */ /* 0x000fea0003800000 */
.L_x_0:
[----:B------:R-:W1:Y:S01]  /*0bf0*/  LDC.64 R8, c[0x0][0x3a8] ;  /* 0x0000ea00ff087b82 */ /* 0x000e620000000a00 */
[----:B------:R-:W-:Y:S01]  /*0c00*/  MOV R2, 0x0 ;  /* 0x0000000000027802 */ /* 0x000fe20000000f00 */
[----:B------:R-:W4:Y:S01]  /*0c10*/  LDCU.64 UR4, c[0x4][0x8] ;  /* 0x01000100ff0477ac */ /* 0x000f220008000a00 */
[----:B-1----:R-:W5:Y:S05]  /*0c20*/  LDG.E R0, desc[UR36][R8.64] ;  /* 0x0000002408007981 */ /* 0x002f6a000c1e1900 */
[----:B0-----:R-:W0:Y:S01]  /*0c30*/  LDC.64 R2, c[0x4][R2] ;  /* 0x0100000002027b82 */ /* 0x001e220000000a00 */
[----:B----4-:R-:W-:Y:S02]  /*0c40*/  IMAD.U32 R4, RZ, RZ, UR4 ;  /* 0x00000004ff047e24 */ /* 0x010fe4000f8e00ff */
[----:B------:R-:W-:Y:S01]  /*0c50*/  IMAD.U32 R5, RZ, RZ, UR5 ;  /* 0x00000005ff057e24 */ /* 0x000fe2000f8e00ff */
[----:B0----5:R1:W-:Y:S06]  /*0c60*/  STL [R1], R0 ;  /* 0x0000000001007387 */ /* 0x0213ec0000100800 */
[----:B---3--:R-:W-:-:S07]  /*0c70*/  LEPC R20, `(.L_x_17) ;  /* 0x000000001014794e */ /* 0x008fce0000000000 */
[----:B-12---:R-:W-:Y:S05]  /*0c80*/  CALL.ABS.NOINC R2 ;  /* 0x0000000002007343 */ /* 0x006fea0003c00000 */
.L_x_17:
[----:B------:R-:W-:Y:S05]  /*0c90*/  EXIT ;  /* 0x000000000000794d */ /* 0x000fea0003800000 */
.L_x_18:
[----:B------:R-:W-:-:S00]  /*0ca0*/  BRA `(.L_x_18) ;  /* 0xfffffffc00fc7947 */ /* 0x000fc0000383ffff */
[----:B------:R-:W-:-:S00]  /*0cb0*/  NOP ;  /* 0x0000000000007918 */ /* 0x000fc00000000000 */
        /* <DEDUP_REMOVED lines=12> */
.L_x_19:


//--------------------- .nv.global.init           --------------------------
	.section	.nv.global.init,"aw",@progbits
.nv.global.init:
	.type		$str,@object
	.size		$str,(.L_0 - $str)
$str:
        /*0000*/ 	.byte	0x25, 0x75, 0x00
.L_0:


//--------------------- .nv.shared.reserved.0     --------------------------
	.section	.nv.shared.reserved.0,"aw",@nobits
	.weak		__nv_reservedSMEM_offset_0_alias
	.size		__nv_reservedSMEM_offset_0_alias, 0, 64
	.other		__nv_reservedSMEM_offset_0_alias,@"STO_CUDA_RESERVED_SHARED STV_DEFAULT"
__nv_reservedSMEM_offset_0_alias:
	.zero		0
	.zero		64


//--------------------- .nv.constant0._Z11check_redunjPjS_S_PfS_ --------------------------
	.section	.nv.constant0._Z11check_redunjPjS_S_PfS_,"a",@progbits
	.sectionflags	@""
	.align	4
.nv.constant0._Z11check_redunjPjS_S_PfS_:
	.zero		944


//--------------------- SYMBOLS --------------------------

	.type		.nv.reservedSmem.offset0,@object
	.size		.nv.reservedSmem.offset0,0x4
	.type		vprintf,@function
